//
// Generated by NVIDIA NVVM Compiler
//
// Compiler Build ID: CL-36424714
// Cuda compilation tools, release 13.0, V13.0.88
// Based on NVVM 20.0.0
//

.version 9.0
.target sm_100
.address_size 64

	// .globl	_Z16blurImgByDevice1P6uchar3S0_iiPfi
.const .align 4 .b8 dc_filter[324];

.visible .entry _Z16blurImgByDevice1P6uchar3S0_iiPfi(
	.param .u64 .ptr .align 1 _Z16blurImgByDevice1P6uchar3S0_iiPfi_param_0,
	.param .u64 .ptr .align 1 _Z16blurImgByDevice1P6uchar3S0_iiPfi_param_1,
	.param .u32 _Z16blurImgByDevice1P6uchar3S0_iiPfi_param_2,
	.param .u32 _Z16blurImgByDevice1P6uchar3S0_iiPfi_param_3,
	.param .u64 .ptr .align 1 _Z16blurImgByDevice1P6uchar3S0_iiPfi_param_4,
	.param .u32 _Z16blurImgByDevice1P6uchar3S0_iiPfi_param_5
)
{
	.reg .pred 	%p<20>;
	.reg .b16 	%rs<22>;
	.reg .b32 	%r<78>;
	.reg .b32 	%f<102>;
	.reg .b64 	%rd<39>;

	ld.param.u64 	%rd7, [_Z16blurImgByDevice1P6uchar3S0_iiPfi_param_0];
	ld.param.u32 	%r20, [_Z16blurImgByDevice1P6uchar3S0_iiPfi_param_2];
	ld.param.u32 	%r23, [_Z16blurImgByDevice1P6uchar3S0_iiPfi_param_3];
	ld.param.u64 	%rd8, [_Z16blurImgByDevice1P6uchar3S0_iiPfi_param_4];
	ld.param.u32 	%r22, [_Z16blurImgByDevice1P6uchar3S0_iiPfi_param_5];
	cvta.to.global.u64 	%rd1, %rd7;
	cvta.to.global.u64 	%rd2, %rd8;
	mov.u32 	%r24, %ctaid.x;
	mov.u32 	%r25, %ntid.x;
	mov.u32 	%r26, %tid.x;
	mad.lo.s32 	%r1, %r24, %r25, %r26;
	mov.u32 	%r27, %ctaid.y;
	mov.u32 	%r28, %ntid.y;
	mov.u32 	%r29, %tid.y;
	mad.lo.s32 	%r30, %r27, %r28, %r29;
	setp.ge.s32 	%p1, %r1, %r20;
	setp.ge.s32 	%p2, %r30, %r23;
	or.pred  	%p3, %p1, %p2;
	@%p3 bra 	$L__BB0_13;
	setp.lt.s32 	%p4, %r22, 1;
	mov.f32 	%f98, 0f00000000;
	mov.f32 	%f97, %f98;
	mov.f32 	%f96, %f98;
	@%p4 bra 	$L__BB0_12;
	shr.u32 	%r32, %r22, 1;
	sub.s32 	%r3, %r30, %r32;
	sub.s32 	%r4, %r1, %r32;
	add.s32 	%r5, %r20, -1;
	and.b32  	%r6, %r22, 2147483644;
	neg.s32 	%r7, %r6;
	add.s32 	%r8, %r4, 3;
	mov.f32 	%f96, 0f00000000;
	mov.b32 	%r73, 0;
	mov.f32 	%f97, %f96;
	mov.f32 	%f98, %f96;
$L__BB0_3:
	setp.lt.u32 	%p5, %r22, 4;
	add.s32 	%r34, %r3, %r73;
	max.s32 	%r35, %r34, 0;
	setp.lt.s32 	%p6, %r35, %r23;
	add.s32 	%r36, %r23, -1;
	selp.b32 	%r37, %r35, %r36, %p6;
	mul.lo.s32 	%r10, %r37, %r20;
	mul.lo.s32 	%r11, %r73, %r22;
	mov.b32 	%r77, 0;
	@%p5 bra 	$L__BB0_6;
	mul.wide.u32 	%rd9, %r11, 4;
	add.s64 	%rd10, %rd2, %rd9;
	add.s64 	%rd38, %rd10, 8;
	mov.u32 	%r74, %r8;
	mov.u32 	%r75, %r7;
$L__BB0_5:
	.pragma "nounroll";
	add.s32 	%r38, %r74, -2;
	add.s32 	%r39, %r74, -3;
	max.s32 	%r40, %r39, 0;
	setp.lt.s32 	%p7, %r40, %r20;
	selp.b32 	%r41, %r40, %r5, %p7;
	add.s32 	%r42, %r41, %r10;
	ld.global.f32 	%f37, [%rd38+-8];
	mul.wide.s32 	%rd11, %r42, 3;
	add.s64 	%rd12, %rd1, %rd11;
	ld.global.u8 	%rs1, [%rd12];
	cvt.rn.f32.u16 	%f38, %rs1;
	fma.rn.f32 	%f39, %f37, %f38, %f96;
	ld.global.u8 	%rs2, [%rd12+1];
	cvt.rn.f32.u16 	%f40, %rs2;
	fma.rn.f32 	%f41, %f37, %f40, %f97;
	ld.global.u8 	%rs3, [%rd12+2];
	cvt.rn.f32.u16 	%f42, %rs3;
	fma.rn.f32 	%f43, %f37, %f42, %f98;
	max.s32 	%r43, %r38, 0;
	setp.lt.s32 	%p8, %r43, %r20;
	selp.b32 	%r44, %r43, %r5, %p8;
	add.s32 	%r45, %r44, %r10;
	ld.global.f32 	%f44, [%rd38+-4];
	mul.wide.s32 	%rd13, %r45, 3;
	add.s64 	%rd14, %rd1, %rd13;
	ld.global.u8 	%rs4, [%rd14];
	cvt.rn.f32.u16 	%f45, %rs4;
	fma.rn.f32 	%f46, %f44, %f45, %f39;
	ld.global.u8 	%rs5, [%rd14+1];
	cvt.rn.f32.u16 	%f47, %rs5;
	fma.rn.f32 	%f48, %f44, %f47, %f41;
	ld.global.u8 	%rs6, [%rd14+2];
	cvt.rn.f32.u16 	%f49, %rs6;
	fma.rn.f32 	%f50, %f44, %f49, %f43;
	add.s32 	%r46, %r74, -1;
	max.s32 	%r47, %r46, 0;
	setp.lt.s32 	%p9, %r47, %r20;
	selp.b32 	%r48, %r47, %r5, %p9;
	add.s32 	%r49, %r48, %r10;
	ld.global.f32 	%f51, [%rd38];
	mul.wide.s32 	%rd15, %r49, 3;
	add.s64 	%rd16, %rd1, %rd15;
	ld.global.u8 	%rs7, [%rd16];
	cvt.rn.f32.u16 	%f52, %rs7;
	fma.rn.f32 	%f53, %f51, %f52, %f46;
	ld.global.u8 	%rs8, [%rd16+1];
	cvt.rn.f32.u16 	%f54, %rs8;
	fma.rn.f32 	%f55, %f51, %f54, %f48;
	ld.global.u8 	%rs9, [%rd16+2];
	cvt.rn.f32.u16 	%f56, %rs9;
	fma.rn.f32 	%f57, %f51, %f56, %f50;
	max.s32 	%r50, %r74, 0;
	setp.lt.s32 	%p10, %r50, %r20;
	selp.b32 	%r51, %r50, %r5, %p10;
	add.s32 	%r52, %r51, %r10;
	ld.global.f32 	%f58, [%rd38+4];
	mul.wide.s32 	%rd17, %r52, 3;
	add.s64 	%rd18, %rd1, %rd17;
	ld.global.u8 	%rs10, [%rd18];
	cvt.rn.f32.u16 	%f59, %rs10;
	fma.rn.f32 	%f96, %f58, %f59, %f53;
	ld.global.u8 	%rs11, [%rd18+1];
	cvt.rn.f32.u16 	%f60, %rs11;
	fma.rn.f32 	%f97, %f58, %f60, %f55;
	ld.global.u8 	%rs12, [%rd18+2];
	cvt.rn.f32.u16 	%f61, %rs12;
	fma.rn.f32 	%f98, %f58, %f61, %f57;
	add.s32 	%r75, %r75, 4;
	add.s64 	%rd38, %rd38, 16;
	add.s32 	%r74, %r74, 4;
	setp.ne.s32 	%p11, %r75, 0;
	mov.u32 	%r77, %r6;
	@%p11 bra 	$L__BB0_5;
$L__BB0_6:
	and.b32  	%r53, %r22, 3;
	setp.eq.s32 	%p12, %r53, 0;
	@%p12 bra 	$L__BB0_11;
	setp.eq.s32 	%p13, %r53, 1;
	@%p13 bra 	$L__BB0_9;
	add.s32 	%r54, %r4, %r77;
	max.s32 	%r55, %r54, 0;
	setp.lt.s32 	%p14, %r55, %r20;
	selp.b32 	%r56, %r55, %r5, %p14;
	add.s32 	%r57, %r56, %r10;
	add.s32 	%r58, %r77, %r11;
	mul.wide.u32 	%rd19, %r58, 4;
	add.s64 	%rd20, %rd2, %rd19;
	ld.global.f32 	%f63, [%rd20];
	mul.wide.s32 	%rd21, %r57, 3;
	add.s64 	%rd22, %rd1, %rd21;
	ld.global.u8 	%rs13, [%rd22];
	cvt.rn.f32.u16 	%f64, %rs13;
	fma.rn.f32 	%f65, %f63, %f64, %f96;
	ld.global.u8 	%rs14, [%rd22+1];
	cvt.rn.f32.u16 	%f66, %rs14;
	fma.rn.f32 	%f67, %f63, %f66, %f97;
	ld.global.u8 	%rs15, [%rd22+2];
	cvt.rn.f32.u16 	%f68, %rs15;
	fma.rn.f32 	%f69, %f63, %f68, %f98;
	add.s32 	%r59, %r54, 1;
	max.s32 	%r60, %r59, 0;
	setp.lt.s32 	%p15, %r60, %r20;
	selp.b32 	%r61, %r60, %r5, %p15;
	add.s32 	%r62, %r61, %r10;
	cvt.u64.u32 	%rd23, %r11;
	cvt.u64.u32 	%rd24, %r77;
	add.s64 	%rd25, %rd24, %rd23;
	shl.b64 	%rd26, %rd25, 2;
	add.s64 	%rd27, %rd2, %rd26;
	ld.global.f32 	%f70, [%rd27+4];
	mul.wide.s32 	%rd28, %r62, 3;
	add.s64 	%rd29, %rd1, %rd28;
	ld.global.u8 	%rs16, [%rd29];
	cvt.rn.f32.u16 	%f71, %rs16;
	fma.rn.f32 	%f96, %f70, %f71, %f65;
	ld.global.u8 	%rs17, [%rd29+1];
	cvt.rn.f32.u16 	%f72, %rs17;
	fma.rn.f32 	%f97, %f70, %f72, %f67;
	ld.global.u8 	%rs18, [%rd29+2];
	cvt.rn.f32.u16 	%f73, %rs18;
	fma.rn.f32 	%f98, %f70, %f73, %f69;
	add.s32 	%r77, %r77, 2;
$L__BB0_9:
	and.b32  	%r63, %r22, 1;
	setp.eq.b32 	%p16, %r63, 1;
	not.pred 	%p17, %p16;
	@%p17 bra 	$L__BB0_11;
	add.s32 	%r64, %r4, %r77;
	max.s32 	%r65, %r64, 0;
	setp.lt.s32 	%p18, %r65, %r20;
	selp.b32 	%r66, %r65, %r5, %p18;
	add.s32 	%r67, %r66, %r10;
	add.s32 	%r68, %r77, %r11;
	mul.wide.u32 	%rd30, %r68, 4;
	add.s64 	%rd31, %rd2, %rd30;
	ld.global.f32 	%f74, [%rd31];
	mul.wide.s32 	%rd32, %r67, 3;
	add.s64 	%rd33, %rd1, %rd32;
	ld.global.u8 	%rs19, [%rd33];
	cvt.rn.f32.u16 	%f75, %rs19;
	fma.rn.f32 	%f96, %f74, %f75, %f96;
	ld.global.u8 	%rs20, [%rd33+1];
	cvt.rn.f32.u16 	%f76, %rs20;
	fma.rn.f32 	%f97, %f74, %f76, %f97;
	ld.global.u8 	%rs21, [%rd33+2];
	cvt.rn.f32.u16 	%f77, %rs21;
	fma.rn.f32 	%f98, %f74, %f77, %f98;
$L__BB0_11:
	add.s32 	%r73, %r73, 1;
	setp.ne.s32 	%p19, %r73, %r22;
	@%p19 bra 	$L__BB0_3;
$L__BB0_12:
	ld.param.u64 	%rd37, [_Z16blurImgByDevice1P6uchar3S0_iiPfi_param_1];
	cvt.rzi.u32.f32 	%r69, %f96;
	mad.lo.s32 	%r70, %r20, %r30, %r1;
	cvta.to.global.u64 	%rd34, %rd37;
	mul.wide.s32 	%rd35, %r70, 3;
	add.s64 	%rd36, %rd34, %rd35;
	st.global.u8 	[%rd36], %r69;
	cvt.rzi.u32.f32 	%r71, %f97;
	st.global.u8 	[%rd36+1], %r71;
	cvt.rzi.u32.f32 	%r72, %f98;
	st.global.u8 	[%rd36+2], %r72;
$L__BB0_13:
	ret;

}
	// .globl	_Z16blurImgByDevice2P6uchar3S0_iiPfi
.visible .entry _Z16blurImgByDevice2P6uchar3S0_iiPfi(
	.param .u64 .ptr .align 1 _Z16blurImgByDevice2P6uchar3S0_iiPfi_param_0,
	.param .u64 .ptr .align 1 _Z16blurImgByDevice2P6uchar3S0_iiPfi_param_1,
	.param .u32 _Z16blurImgByDevice2P6uchar3S0_iiPfi_param_2,
	.param .u32 _Z16blurImgByDevice2P6uchar3S0_iiPfi_param_3,
	.param .u64 .ptr .align 1 _Z16blurImgByDevice2P6uchar3S0_iiPfi_param_4,
	.param .u32 _Z16blurImgByDevice2P6uchar3S0_iiPfi_param_5
)
{


	ret;

}
	// .globl	_Z16blurImgByDevice3P6uchar3S0_iii
.visible .entry _Z16blurImgByDevice3P6uchar3S0_iii(
	.param .u64 .ptr .align 1 _Z16blurImgByDevice3P6uchar3S0_iii_param_0,
	.param .u64 .ptr .align 1 _Z16blurImgByDevice3P6uchar3S0_iii_param_1,
	.param .u32 _Z16blurImgByDevice3P6uchar3S0_iii_param_2,
	.param .u32 _Z16blurImgByDevice3P6uchar3S0_iii_param_3,
	.param .u32 _Z16blurImgByDevice3P6uchar3S0_iii_param_4
)
{


	ret;

}


// ===== COMPILED SASS (sm_100) =====

	.target	sm_100

	.elftype	@"ET_EXEC"


//--------------------- .note.nv.tkinfo           --------------------------
	.section	.note.nv.tkinfo,"",@"SHT_NOTE"
	.sectionflags	@"SHF_NOTE_NV_TKINFO"
	.tkinfo
        /*0018*/ 	.word	0x00000002
        /*0030*/ 	.string	""
        /*0030*/ 	.string	"ptxas"
        /*0030*/ 	.string	"Cuda compilation tools, release 13.0, V13.0.88"
        /*0030*/ 	.string	"Build cuda_13.0.r13.0/compiler.36424714_0"
        /*0030*/ 	.string	"-arch sm_100 -m 64 "



//--------------------- .note.nv.cuinfo           --------------------------
	.section	.note.nv.cuinfo,"",@"SHT_NOTE"
	.sectionflags	@"SHF_NOTE_NV_CUINFO"
        /*0018*/ 	.short	0x0002
        /*001a*/ 	.short	0x0064
        /*001c*/ 	.short	0x0082
	.zero		2


//--------------------- .nv.info                  --------------------------
	.section	.nv.info,"",@"SHT_CUDA_INFO"
	.align	4


	//----- nvinfo : EIATTR_REGCOUNT
	.align		4
        /*0000*/ 	.byte	0x04, 0x2f
        /*0002*/ 	.short	(.L_2 - .L_1)
	.align		4
.L_1:
        /*0004*/ 	.word	index@(_Z16blurImgByDevice1P6uchar3S0_iiPfi)
        /*0008*/ 	.word	0x00000020


	//----- nvinfo : EIATTR_FRAME_SIZE
	.align		4
.L_2:
        /*000c*/ 	.byte	0x04, 0x11
        /*000e*/ 	.short	(.L_4 - .L_3)
	.align		4
.L_3:
        /*0010*/ 	.word	index@(_Z16blurImgByDevice1P6uchar3S0_iiPfi)
        /*0014*/ 	.word	0x00000000


	//----- nvinfo : EIATTR_REGCOUNT
	.align		4
.L_4:
        /*0018*/ 	.byte	0x04, 0x2f
        /*001a*/ 	.short	(.L_6 - .L_5)
	.align		4
.L_5:
        /*001c*/ 	.word	index@(_Z16blurImgByDevice2P6uchar3S0_iiPfi)
        /*0020*/ 	.word	0x00000004


	//----- nvinfo : EIATTR_FRAME_SIZE
	.align		4
.L_6:
        /*0024*/ 	.byte	0x04, 0x11
        /*0026*/ 	.short	(.L_8 - .L_7)
	.align		4
.L_7:
        /*0028*/ 	.word	index@(_Z16blurImgByDevice2P6uchar3S0_iiPfi)
        /*002c*/ 	.word	0x00000000


	//----- nvinfo : EIATTR_REGCOUNT
	.align		4
.L_8:
        /*0030*/ 	.byte	0x04, 0x2f
        /*0032*/ 	.short	(.L_10 - .L_9)
	.align		4
.L_9:
        /*0034*/ 	.word	index@(_Z16blurImgByDevice3P6uchar3S0_iii)
        /*0038*/ 	.word	0x00000004


	//----- nvinfo : EIATTR_FRAME_SIZE
	.align		4
.L_10:
        /*003c*/ 	.byte	0x04, 0x11
        /*003e*/ 	.short	(.L_12 - .L_11)
	.align		4
.L_11:
        /*0040*/ 	.word	index@(_Z16blurImgByDevice3P6uchar3S0_iii)
        /*0044*/ 	.word	0x00000000


	//----- nvinfo : EIATTR_MIN_STACK_SIZE
	.align		4
.L_12:
        /*0048*/ 	.byte	0x04, 0x12
        /*004a*/ 	.short	(.L_14 - .L_13)
	.align		4
.L_13:
        /*004c*/ 	.word	index@(_Z16blurImgByDevice3P6uchar3S0_iii)
        /*0050*/ 	.word	0x00000000


	//----- nvinfo : EIATTR_MIN_STACK_SIZE
	.align		4
.L_14:
        /*0054*/ 	.byte	0x04, 0x12
        /*0056*/ 	.short	(.L_16 - .L_15)
	.align		4
.L_15:
        /*0058*/ 	.word	index@(_Z16blurImgByDevice2P6uchar3S0_iiPfi)
        /*005c*/ 	.word	0x00000000


	//----- nvinfo : EIATTR_MIN_STACK_SIZE
	.align		4
.L_16:
        /*0060*/ 	.byte	0x04, 0x12
        /*0062*/ 	.short	(.L_18 - .L_17)
	.align		4
.L_17:
        /*0064*/ 	.word	index@(_Z16blurImgByDevice1P6uchar3S0_iiPfi)
        /*0068*/ 	.word	0x00000000
.L_18:


//--------------------- .nv.compat                --------------------------
	.section	.nv.compat,"",@"SHT_CUDA_COMPAT_INFO"
	.align	4
        /*0000*/ 	.byte	0x02, 0x09, 0x00, 0x00, 0x02, 0x02, 0x01, 0x00, 0x02, 0x05, 0x05, 0x00, 0x03, 0x07, 0x01, 0x01
        /*0010*/ 	.byte	0x02, 0x03, 0x00, 0x00, 0x02, 0x06, 0x01, 0x00, 0x04, 0x0b, 0x08, 0x00, 0x09, 0x00, 0x00, 0x00
        /*0020*/ 	.byte	0x00, 0x00, 0x00, 0x00


//--------------------- .nv.info._Z16blurImgByDevice3P6uchar3S0_iii --------------------------
	.section	.nv.info._Z16blurImgByDevice3P6uchar3S0_iii,"",@"SHT_CUDA_INFO"
	.sectionflags	@""
	.align	4


	//----- nvinfo : EIATTR_CUDA_API_VERSION
	.align		4
        /*0000*/ 	.byte	0x04, 0x37
        /*0002*/ 	.short	(.L_20 - .L_19)
.L_19:
        /*0004*/ 	.word	0x00000082


	//----- nvinfo : EIATTR_KPARAM_INFO
	.align		4
.L_20:
        /*0008*/ 	.byte	0x04, 0x17
        /*000a*/ 	.short	(.L_22 - .L_21)
.L_21:
        /*000c*/ 	.word	0x00000000
        /*0010*/ 	.short	0x0004
        /*0012*/ 	.short	0x0018
        /*0014*/ 	.byte	0x00, 0xf0, 0x11, 0x00


	//----- nvinfo : EIATTR_KPARAM_INFO
	.align		4
.L_22:
        /*0018*/ 	.byte	0x04, 0x17
        /*001a*/ 	.short	(.L_24 - .L_23)
.L_23:
        /*001c*/ 	.word	0x00000000
        /*0020*/ 	.short	0x0003
        /*0022*/ 	.short	0x0014
        /*0024*/ 	.byte	0x00, 0xf0, 0x11, 0x00


	//----- nvinfo : EIATTR_KPARAM_INFO
	.align		4
.L_24:
        /*0028*/ 	.byte	0x04, 0x17
        /*002a*/ 	.short	(.L_26 - .L_25)
.L_25:
        /*002c*/ 	.word	0x00000000
        /*0030*/ 	.short	0x0002
        /*0032*/ 	.short	0x0010
        /*0034*/ 	.byte	0x00, 0xf0, 0x11, 0x00


	//----- nvinfo : EIATTR_KPARAM_INFO
	.align		4
.L_26:
        /*0038*/ 	.byte	0x04, 0x17
        /*003a*/ 	.short	(.L_28 - .L_27)
.L_27:
        /*003c*/ 	.word	0x00000000
        /*0040*/ 	.short	0x0001
        /*0042*/ 	.short	0x0008
        /*0044*/ 	.byte	0x00, 0xf5, 0x21, 0x00


	//----- nvinfo : EIATTR_KPARAM_INFO
	.align		4
.L_28:
        /*0048*/ 	.byte	0x04, 0x17
        /*004a*/ 	.short	(.L_30 - .L_29)
.L_29:
        /*004c*/ 	.word	0x00000000
        /*0050*/ 	.short	0x0000
        /*0052*/ 	.short	0x0000
        /*0054*/ 	.byte	0x00, 0xf5, 0x21, 0x00


	//----- nvinfo : EIATTR_SPARSE_MMA_MASK
	.align		4
.L_30:
        /*0058*/ 	.byte	0x03, 0x50
        /*005a*/ 	.short	0x0000


	//----- nvinfo : EIATTR_MAXREG_COUNT
	.align		4
        /*005c*/ 	.byte	0x03, 0x1b
        /*005e*/ 	.short	0x00ff


	//----- nvinfo : EIATTR_MERCURY_ISA_VERSION
	.align		4
        /*0060*/ 	.byte	0x03, 0x5f
        /*0062*/ 	.short	0x0101


	//----- nvinfo : EIATTR_VRC_CTA_INIT_COUNT
	.align		4
        /*0064*/ 	.byte	0x02, 0x4a
	.zero		1
	.zero		1


	//----- nvinfo : EIATTR_EXIT_INSTR_OFFSETS
	.align		4
        /*0068*/ 	.byte	0x04, 0x1c
        /*006a*/ 	.short	(.L_32 - .L_31)


	//   ....[0]....
.L_31:
        /*006c*/ 	.word	0x00000010


	//----- nvinfo : EIATTR_CBANK_PARAM_SIZE
	.align		4
.L_32:
        /*0070*/ 	.byte	0x03, 0x19
        /*0072*/ 	.short	0x001c


	//----- nvinfo : EIATTR_PARAM_CBANK
	.align		4
        /*0074*/ 	.byte	0x04, 0x0a
        /*0076*/ 	.short	(.L_34 - .L_33)
	.align		4
.L_33:
        /*0078*/ 	.word	index@(.nv.constant0._Z16blurImgByDevice3P6uchar3S0_iii)
        /*007c*/ 	.short	0x0380
        /*007e*/ 	.short	0x001c


	//----- nvinfo : EIATTR_SW_WAR
	.align		4
.L_34:
        /*0080*/ 	.byte	0x04, 0x36
        /*0082*/ 	.short	(.L_36 - .L_35)
.L_35:
        /*0084*/ 	.word	0x00000008
.L_36:


//--------------------- .nv.info._Z16blurImgByDevice2P6uchar3S0_iiPfi --------------------------
	.section	.nv.info._Z16blurImgByDevice2P6uchar3S0_iiPfi,"",@"SHT_CUDA_INFO"
	.sectionflags	@""
	.align	4


	//----- nvinfo : EIATTR_CUDA_API_VERSION
	.align		4
        /*0000*/ 	.byte	0x04, 0x37
        /*0002*/ 	.short	(.L_38 - .L_37)
.L_37:
        /*0004*/ 	.word	0x00000082


	//----- nvinfo : EIATTR_KPARAM_INFO
	.align		4
.L_38:
        /*0008*/ 	.byte	0x04, 0x17
        /*000a*/ 	.short	(.L_40 - .L_39)
.L_39:
        /*000c*/ 	.word	0x00000000
        /*0010*/ 	.short	0x0005
        /*0012*/ 	.short	0x0020
        /*0014*/ 	.byte	0x00, 0xf0, 0x11, 0x00


	//----- nvinfo : EIATTR_KPARAM_INFO
	.align		4
.L_40:
        /*0018*/ 	.byte	0x04, 0x17
        /*001a*/ 	.short	(.L_42 - .L_41)
.L_41:
        /*001c*/ 	.word	0x00000000
        /*0020*/ 	.short	0x0004
        /*0022*/ 	.short	0x0018
        /*0024*/ 	.byte	0x00, 0xf5, 0x21, 0x00


	//----- nvinfo : EIATTR_KPARAM_INFO
	.align		4
.L_42:
        /*0028*/ 	.byte	0x04, 0x17
        /*002a*/ 	.short	(.L_44 - .L_43)
.L_43:
        /*002c*/ 	.word	0x00000000
        /*0030*/ 	.short	0x0003
        /*0032*/ 	.short	0x0014
        /*0034*/ 	.byte	0x00, 0xf0, 0x11, 0x00


	//----- nvinfo : EIATTR_KPARAM_INFO
	.align		4
.L_44:
        /*0038*/ 	.byte	0x04, 0x17
        /*003a*/ 	.short	(.L_46 - .L_45)
.L_45:
        /*003c*/ 	.word	0x00000000
        /*0040*/ 	.short	0x0002
        /*0042*/ 	.short	0x0010
        /*0044*/ 	.byte	0x00, 0xf0, 0x11, 0x00


	//----- nvinfo : EIATTR_KPARAM_INFO
	.align		4
.L_46:
        /*0048*/ 	.byte	0x04, 0x17
        /*004a*/ 	.short	(.L_48 - .L_47)
.L_47:
        /*004c*/ 	.word	0x00000000
        /*0050*/ 	.short	0x0001
        /*0052*/ 	.short	0x0008
        /*0054*/ 	.byte	0x00, 0xf5, 0x21, 0x00


	//----- nvinfo : EIATTR_KPARAM_INFO
	.align		4
.L_48:
        /*0058*/ 	.byte	0x04, 0x17
        /*005a*/ 	.short	(.L_50 - .L_49)
.L_49:
        /*005c*/ 	.word	0x00000000
        /*0060*/ 	.short	0x0000
        /*0062*/ 	.short	0x0000
        /*0064*/ 	.byte	0x00, 0xf5, 0x21, 0x00


	//----- nvinfo : EIATTR_SPARSE_MMA_MASK
	.align		4
.L_50:
        /*0068*/ 	.byte	0x03, 0x50
        /*006a*/ 	.short	0x0000


	//----- nvinfo : EIATTR_MAXREG_COUNT
	.align		4
        /*006c*/ 	.byte	0x03, 0x1b
        /*006e*/ 	.short	0x00ff


	//----- nvinfo : EIATTR_MERCURY_ISA_VERSION
	.align		4
        /*0070*/ 	.byte	0x03, 0x5f
        /*0072*/ 	.short	0x0101


	//----- nvinfo : EIATTR_VRC_CTA_INIT_COUNT
	.align		4
        /*0074*/ 	.byte	0x02, 0x4a
	.zero		1
	.zero		1


	//----- nvinfo : EIATTR_EXIT_INSTR_OFFSETS
	.align		4
        /*0078*/ 	.byte	0x04, 0x1c
        /*007a*/ 	.short	(.L_52 - .L_51)


	//   ....[0]....
.L_51:
        /*007c*/ 	.word	0x00000010


	//----- nvinfo : EIATTR_CBANK_PARAM_SIZE
	.align		4
.L_52:
        /*0080*/ 	.byte	0x03, 0x19
        /*0082*/ 	.short	0x0024


	//----- nvinfo : EIATTR_PARAM_CBANK
	.align		4
        /*0084*/ 	.byte	0x04, 0x0a
        /*0086*/ 	.short	(.L_54 - .L_53)
	.align		4
.L_53:
        /*0088*/ 	.word	index@(.nv.constant0._Z16blurImgByDevice2P6uchar3S0_iiPfi)
        /*008c*/ 	.short	0x0380
        /*008e*/ 	.short	0x0024


	//----- nvinfo : EIATTR_SW_WAR
	.align		4
.L_54:
        /*0090*/ 	.byte	0x04, 0x36
        /*0092*/ 	.short	(.L_56 - .L_55)
.L_55:
        /*0094*/ 	.word	0x00000008
.L_56:


//--------------------- .nv.info._Z16blurImgByDevice1P6uchar3S0_iiPfi --------------------------
	.section	.nv.info._Z16blurImgByDevice1P6uchar3S0_iiPfi,"",@"SHT_CUDA_INFO"
	.sectionflags	@""
	.align	4


	//----- nvinfo : EIATTR_CUDA_API_VERSION
	.align		4
        /*0000*/ 	.byte	0x04, 0x37
        /*0002*/ 	.short	(.L_58 - .L_57)
.L_57:
        /*0004*/ 	.word	0x00000082


	//----- nvinfo : EIATTR_KPARAM_INFO
	.align		4
.L_58:
        /*0008*/ 	.byte	0x04, 0x17
        /*000a*/ 	.short	(.L_60 - .L_59)
.L_59:
        /*000c*/ 	.word	0x00000000
        /*0010*/ 	.short	0x0005
        /*0012*/ 	.short	0x0020
        /*0014*/ 	.byte	0x00, 0xf0, 0x11, 0x00


	//----- nvinfo : EIATTR_KPARAM_INFO
	.align		4
.L_60:
        /*0018*/ 	.byte	0x04, 0x17
        /*001a*/ 	.short	(.L_62 - .L_61)
.L_61:
        /*001c*/ 	.word	0x00000000
        /*0020*/ 	.short	0x0004
        /*0022*/ 	.short	0x0018
        /*0024*/ 	.byte	0x00, 0xf5, 0x21, 0x00


	//----- nvinfo : EIATTR_KPARAM_INFO
	.align		4
.L_62:
        /*0028*/ 	.byte	0x04, 0x17
        /*002a*/ 	.short	(.L_64 - .L_63)
.L_63:
        /*002c*/ 	.word	0x00000000
        /*0030*/ 	.short	0x0003
        /*0032*/ 	.short	0x0014
        /*0034*/ 	.byte	0x00, 0xf0, 0x11, 0x00


	//----- nvinfo : EIATTR_KPARAM_INFO
	.align		4
.L_64:
        /*0038*/ 	.byte	0x04, 0x17
        /*003a*/ 	.short	(.L_66 - .L_65)
.L_65:
        /*003c*/ 	.word	0x00000000
        /*0040*/ 	.short	0x0002
        /*0042*/ 	.short	0x0010
        /*0044*/ 	.byte	0x00, 0xf0, 0x11, 0x00


	//----- nvinfo : EIATTR_KPARAM_INFO
	.align		4
.L_66:
        /*0048*/ 	.byte	0x04, 0x17
        /*004a*/ 	.short	(.L_68 - .L_67)
.L_67:
        /*004c*/ 	.word	0x00000000
        /*0050*/ 	.short	0x0001
        /*0052*/ 	.short	0x0008
        /*0054*/ 	.byte	0x00, 0xf5, 0x21, 0x00


	//----- nvinfo : EIATTR_KPARAM_INFO
	.align		4
.L_68:
        /*0058*/ 	.byte	0x04, 0x17
        /*005a*/ 	.short	(.L_70 - .L_69)
.L_69:
        /*005c*/ 	.word	0x00000000
        /*0060*/ 	.short	0x0000
        /*0062*/ 	.short	0x0000
        /*0064*/ 	.byte	0x00, 0xf5, 0x21, 0x00


	//----- nvinfo : EIATTR_SPARSE_MMA_MASK
	.align		4
.L_70:
        /*0068*/ 	.byte	0x03, 0x50
        /*006a*/ 	.short	0x0000


	//----- nvinfo : EIATTR_MAXREG_COUNT
	.align		4
        /*006c*/ 	.byte	0x03, 0x1b
        /*006e*/ 	.short	0x00ff


	//----- nvinfo : EIATTR_MERCURY_ISA_VERSION
	.align		4
        /*0070*/ 	.byte	0x03, 0x5f
        /*0072*/ 	.short	0x0101


	//----- nvinfo : EIATTR_VRC_CTA_INIT_COUNT
	.align		4
        /*0074*/ 	.byte	0x02, 0x4a
	.zero		1
	.zero		1


	//----- nvinfo : EIATTR_EXIT_INSTR_OFFSETS
	.align		4
        /*0078*/ 	.byte	0x04, 0x1c
        /*007a*/ 	.short	(.L_72 - .L_71)


	//   ....[0]....
.L_71:
        /*007c*/ 	.word	0x000000c0


	//   ....[1]....
        /*0080*/ 	.word	0x00000c50


	//----- nvinfo : EIATTR_CBANK_PARAM_SIZE
	.align		4
.L_72:
        /*0084*/ 	.byte	0x03, 0x19
        /*0086*/ 	.short	0x0024


	//----- nvinfo : EIATTR_PARAM_CBANK
	.align		4
        /*0088*/ 	.byte	0x04, 0x0a
        /*008a*/ 	.short	(.L_74 - .L_73)
	.align		4
.L_73:
        /*008c*/ 	.word	index@(.nv.constant0._Z16blurImgByDevice1P6uchar3S0_iiPfi)
        /*0090*/ 	.short	0x0380
        /*0092*/ 	.short	0x0024


	//----- nvinfo : EIATTR_SW_WAR
	.align		4
.L_74:
        /*0094*/ 	.byte	0x04, 0x36
        /*0096*/ 	.short	(.L_76 - .L_75)
.L_75:
        /*0098*/ 	.word	0x00000008
.L_76:


//--------------------- .nv.callgraph             --------------------------
	.section	.nv.callgraph,"",@"SHT_CUDA_CALLGRAPH"
	.align	4
	.sectionentsize	8
	.align		4
        /*0000*/ 	.word	0x00000000
	.align		4
        /*0004*/ 	.word	0xffffffff
	.align		4
        /*0008*/ 	.word	0x00000000
	.align		4
        /*000c*/ 	.word	0xfffffffe
	.align		4
        /*0010*/ 	.word	0x00000000
	.align		4
        /*0014*/ 	.word	0xfffffffd
	.align		4
        /*0018*/ 	.word	0x00000000
	.align		4
        /*001c*/ 	.word	0xfffffffc


//--------------------- .nv.constant3             --------------------------
	.section	.nv.constant3,"a",@progbits
	.align	4
.nv.constant3:
	.type		dc_filter,@object
	.size		dc_filter,(.L_0 - dc_filter)
dc_filter:
	.zero		324
.L_0:


//--------------------- .text._Z16blurImgByDevice3P6uchar3S0_iii --------------------------
	.section	.text._Z16blurImgByDevice3P6uchar3S0_iii,"ax",@progbits
	.align	128
        .global         _Z16blurImgByDevice3P6uchar3S0_iii
        .type           _Z16blurImgByDevice3P6uchar3S0_iii,@function
        .size           _Z16blurImgByDevice3P6uchar3S0_iii,(.L_x_9 - _Z16blurImgByDevice3P6uchar3S0_iii)
        .other          _Z16blurImgByDevice3P6uchar3S0_iii,@"STO_CUDA_ENTRY STV_DEFAULT"
_Z16blurImgByDevice3P6uchar3S0_iii:
.text._Z16blurImgByDevice3P6uchar3S0_iii:
[----:B------:R-:W-:Y:S01]  /*0000*/  LDC R1, c[0x0][0x37c] ;  /* 0x0000df00ff017b82 */ /* 0x000fe20000000800 */
[----:B------:R-:W-:Y:S05]  /*0010*/  EXIT ;  /* 0x000000000000794d */ /* 0x000fea0003800000 */
.L_x_0:
[----:B------:R-:W-:-:S00]  /*0020*/  BRA `(.L_x_0) ;  /* 0xfffffffc00fc7947 */ /* 0x000fc0000383ffff */
[----:B------:R-:W-:-:S00]  /*0030*/  NOP ;  /* 0x0000000000007918 */ /* 0x000fc00000000000 */
        /* <DEDUP_REMOVED lines=12> */
.L_x_9:


//--------------------- .text._Z16blurImgByDevice2P6uchar3S0_iiPfi --------------------------
	.section	.text._Z16blurImgByDevice2P6uchar3S0_iiPfi,"ax",@progbits
	.align	128
        .global         _Z16blurImgByDevice2P6uchar3S0_iiPfi
        .type           _Z16blurImgByDevice2P6uchar3S0_iiPfi,@function
        .size           _Z16blurImgByDevice2P6uchar3S0_iiPfi,(.L_x_10 - _Z16blurImgByDevice2P6uchar3S0_iiPfi)
        .other          _Z16blurImgByDevice2P6uchar3S0_iiPfi,@"STO_CUDA_ENTRY STV_DEFAULT"
_Z16blurImgByDevice2P6uchar3S0_iiPfi:
.text._Z16blurImgByDevice2P6uchar3S0_iiPfi:
[----:B------:R-:W-:Y:S01]  /*0000*/  LDC R1, c[0x0][0x37c] ;  /* 0x0000df00ff017b82 */ /* 0x000fe20000000800 */
[----:B------:R-:W-:Y:S05]  /*0010*/  EXIT ;  /* 0x000000000000794d */ /* 0x000fea0003800000 */
.L_x_1:
        /* <DEDUP_REMOVED lines=14> */
.L_x_10:


//--------------------- .text._Z16blurImgByDevice1P6uchar3S0_iiPfi --------------------------
	.section	.text._Z16blurImgByDevice1P6uchar3S0_iiPfi,"ax",@progbits
	.align	128
        .global         _Z16blurImgByDevice1P6uchar3S0_iiPfi
        .type           _Z16blurImgByDevice1P6uchar3S0_iiPfi,@function
        .size           _Z16blurImgByDevice1P6uchar3S0_iiPfi,(.L_x_11 - _Z16blurImgByDevice1P6uchar3S0_iiPfi)
        .other          _Z16blurImgByDevice1P6uchar3S0_iiPfi,@"STO_CUDA_ENTRY STV_DEFAULT"
_Z16blurImgByDevice1P6uchar3S0_iiPfi:
.text._Z16blurImgByDevice1P6uchar3S0_iiPfi:
[----:B------:R-:W-:Y:S01]  /*0000*/  LDC R1, c[0x0][0x37c] ;  /* 0x0000df00ff017b82 */ /* 0x000fe20000000800 */
[----:B------:R-:W0:Y:S07]  /*0010*/  S2R R3, SR_TID.Y ;  /* 0x0000000000037919 */ /* 0x000e2e0000002200 */
[----:B------:R-:W1:Y:S01]  /*0020*/  LDC R11, c[0x0][0x360] ;  /* 0x0000d800ff0b7b82 */ /* 0x000e620000000800 */
[----:B------:R-:W2:Y:S01]  /*0030*/  LDCU.64 UR14, c[0x0][0x390] ;  /* 0x00007200ff0e77ac */ /* 0x000ea20008000a00 */
[----:B------:R-:W1:Y:S06]  /*0040*/  S2R R2, SR_TID.X ;  /* 0x0000000000027919 */ /* 0x000e6c0000002100 */
[----:B------:R-:W0:Y:S08]  /*0050*/  S2UR UR5, SR_CTAID.Y ;  /* 0x00000000000579c3 */ /* 0x000e300000002600 */
[----:B------:R-:W0:Y:S08]  /*0060*/  LDC R0, c[0x0][0x364] ;  /* 0x0000d900ff007b82 */ /* 0x000e300000000800 */
[----:B------:R-:W1:Y:S01]  /*0070*/  S2UR UR4, SR_CTAID.X ;  /* 0x00000000000479c3 */ /* 0x000e620000002500 */
[----:B0-----:R-:W-:-:S05]  /*0080*/  IMAD R0, R0, UR5, R3 ;  /* 0x0000000500007c24 */ /* 0x001fca000f8e0203 */
[----:B--2---:R-:W-:Y:S01]  /*0090*/  ISETP.GE.AND P0, PT, R0, UR15, PT ;  /* 0x0000000f00007c0c */ /* 0x004fe2000bf06270 */
[----:B-1----:R-:W-:-:S05]  /*00a0*/  IMAD R11, R11, UR4, R2 ;  /* 0x000000040b0b7c24 */ /* 0x002fca000f8e0202 */
[----:B------:R-:W-:-:S13]  /*00b0*/  ISETP.GE.OR P0, PT, R11, UR14, P0 ;  /* 0x0000000e0b007c0c */ /* 0x000fda0008706670 */
[----:B------:R-:W-:Y:S05]  /*00c0*/  @P0 EXIT ;  /* 0x000000000000094d */ /* 0x000fea0003800000 */
[----:B------:R-:W0:Y:S01]  /*00d0*/  LDCU UR5, c[0x0][0x3a0] ;  /* 0x00007400ff0577ac */ /* 0x000e220008000800 */
[----:B------:R-:W-:Y:S01]  /*00e0*/  CS2R R14, SRZ ;  /* 0x00000000000e7805 */ /* 0x000fe2000001ff00 */
[----:B------:R-:W-:Y:S01]  /*00f0*/  IMAD.MOV.U32 R16, RZ, RZ, RZ ;  /* 0x000000ffff107224 */ /* 0x000fe200078e00ff */
[----:B------:R-:W1:Y:S01]  /*0100*/  LDCU.64 UR12, c[0x0][0x358] ;  /* 0x00006b00ff0c77ac */ /* 0x000e620008000a00 */
[----:B0-----:R-:W-:-:S09]  /*0110*/  UISETP.GE.AND UP0, UPT, UR5, 0x1, UPT ;  /* 0x000000010500788c */ /* 0x001fd2000bf06270 */
[----:B-1----:R-:W-:Y:S05]  /*0120*/  BRA.U !UP0, `(.L_x_2) ;  /* 0x0000000908a07547 */ /* 0x002fea000b800000 */
[----:B------:R-:W-:Y:S01]  /*0130*/  USHF.R.U32.HI UR4, URZ, 0x1, UR5 ;  /* 0x00000001ff047899 */ /* 0x000fe20008011605 */
[----:B------:R-:W-:Y:S01]  /*0140*/  CS2R R14, SRZ ;  /* 0x00000000000e7805 */ /* 0x000fe2000001ff00 */
[----:B------:R-:W-:Y:S01]  /*0150*/  ULOP3.LUT UR5, UR5, 0x7ffffffc, URZ, 0xc0, !UPT ;  /* 0x7ffffffc05057892 */ /* 0x000fe2000f8ec0ff */
[----:B------:R-:W-:Y:S01]  /*0160*/  IMAD.MOV.U32 R16, RZ, RZ, RZ ;  /* 0x000000ffff107224 */ /* 0x000fe200078e00ff */
[----:B------:R-:W-:Y:S02]  /*0170*/  UIADD3 UR10, UPT, UPT, UR14, -0x1, URZ ;  /* 0xffffffff0e0a7890 */ /* 0x000fe4000fffe0ff */
[----:B------:R-:W-:Y:S01]  /*0180*/  VIADD R10, R11, -UR4 ;  /* 0x800000040b0a7c36 */ /* 0x000fe20008000000 */
[----:B------:R-:W-:Y:S01]  /*0190*/  IADD3 R22, PT, PT, R0, -UR4, RZ ;  /* 0x8000000400167c10 */ /* 0x000fe2000fffe0ff */
[----:B------:R-:W-:Y:S02]  /*01a0*/  UIADD3 UR8, UPT, UPT, -UR5, URZ, URZ ;  /* 0x000000ff05087290 */ /* 0x000fe4000fffe1ff */
[----:B------:R-:W-:Y:S01]  /*01b0*/  VIADD R12, R10, 0x3 ;  /* 0x000000030a0c7836 */ /* 0x000fe20000000000 */
[----:B------:R-:W-:-:S09]  /*01c0*/  UMOV UR4, URZ ;  /* 0x000000ff00047c82 */ /* 0x000fd20008000000 */
.L_x_7:
[----:B------:R-:W0:Y:S01]  /*01d0*/  LDC R2, c[0x0][0x394] ;  /* 0x0000e500ff027b82 */ /* 0x000e220000000800 */
[----:B------:R-:W1:Y:S01]  /*01e0*/  LDCU UR9, c[0x0][0x3a0] ;  /* 0x00007400ff0977ac */ /* 0x000e620008000800 */
[----:B------:R-:W-:Y:S01]  /*01f0*/  VIADDMNMX R13, R22, UR4, RZ, !PT ;  /* 0x00000004160d7c46 */ /* 0x000fe2000f8001ff */
[----:B------:R-:W-:Y:S01]  /*0200*/  IMAD.MOV.U32 R17, RZ, RZ, RZ ;  /* 0x000000ffff117224 */ /* 0x000fe200078e00ff */
[----:B-1----:R-:W-:Y:S02]  /*0210*/  UISETP.GE.U32.AND UP1, UPT, UR9, 0x4, UPT ;  /* 0x000000040900788c */ /* 0x002fe4000bf26070 */
[----:B------:R-:W-:Y:S02]  /*0220*/  UIMAD UR15, UR4, UR9, URZ ;  /* 0x00000009040f72a4 */ /* 0x000fe4000f8e02ff */
[----:B------:R-:W-:Y:S01]  /*0230*/  UIADD3 UR4, UPT, UPT, UR4, 0x1, URZ ;  /* 0x0000000104047890 */ /* 0x000fe2000fffe0ff */
[----:B0-----:R-:W-:-:S03]  /*0240*/  ISETP.GE.AND P0, PT, R13, R2, PT ;  /* 0x000000020d00720c */ /* 0x001fc60003f06270 */
[----:B------:R-:W-:-:S10]  /*0250*/  UISETP.NE.AND UP0, UPT, UR4, UR9, UPT ;  /* 0x000000090400728c */ /* 0x000fd4000bf05270 */
[----:B------:R-:W-:Y:S01]  /*0260*/  @P0 VIADD R13, R2, 0xffffffff ;  /* 0xffffffff020d0836 */ /* 0x000fe20000000000 */
[----:B------:R-:W-:Y:S06]  /*0270*/  BRA.U !UP1, `(.L_x_3) ;  /* 0x0000000509347547 */ /* 0x000fec000b800000 */
[----:B------:R-:W0:Y:S01]  /*0280*/  LDCU.64 UR6, c[0x0][0x398] ;  /* 0x00007300ff0677ac */ /* 0x000e220008000a00 */
[----:B------:R-:W-:Y:S01]  /*0290*/  MOV R17, R12 ;  /* 0x0000000c00117202 */ /* 0x000fe20000000f00 */
[----:B------:R-:W1:Y:S01]  /*02a0*/  LDCU UR16, c[0x0][0x390] ;  /* 0x00007200ff1077ac */ /* 0x000e620008000800 */
[----:B0-----:R-:W-:-:S04]  /*02b0*/  UIMAD.WIDE.U32 UR6, UR15, 0x4, UR6 ;  /* 0x000000040f0678a5 */ /* 0x001fc8000f8e0006 */
[----:B------:R-:W-:-:S04]  /*02c0*/  UIADD3 UR11, UP1, UPT, UR6, 0x8, URZ ;  /* 0x00000008060b7890 */ /* 0x000fc8000ff3e0ff */
[----:B------:R-:W-:Y:S02]  /*02d0*/  UIADD3.X UR6, UPT, UPT, URZ, UR7, URZ, UP1, !UPT ;  /* 0x00000007ff067290 */ /* 0x000fe40008ffe4ff */
[----:B------:R-:W-:-:S04]  /*02e0*/  IMAD.U32 R2, RZ, RZ, UR11 ;  /* 0x0000000bff027e24 */ /* 0x000fc8000f8e00ff */
[----:B------:R-:W-:Y:S01]  /*02f0*/  IMAD.U32 R3, RZ, RZ, UR6 ;  /* 0x00000006ff037e24 */ /* 0x000fe2000f8e00ff */
[----:B-1----:R-:W-:-:S06]  /*0300*/  UMOV UR6, UR8 ;  /* 0x0000000800067c82 */ /* 0x002fcc0008000000 */
.L_x_4:
[----:B------:R-:W0:Y:S01]  /*0310*/  LDC.64 R4, c[0x0][0x380] ;  /* 0x0000e000ff047b82 */ /* 0x000e220000000a00 */
[----:B------:R-:W-:Y:S01]  /*0320*/  VIADDMNMX R6, R17, 0xfffffffd, RZ, !PT ;  /* 0xfffffffd11067846 */ /* 0x000fe200078001ff */
[----:B------:R-:W2:Y:S03]  /*0330*/  LDG.E R19, desc[UR12][R2.64+-0x8] ;  /* 0xfffff80c02137981 */ /* 0x000ea6000c1e1900 */
[C---:B------:R-:W-:Y:S01]  /*0340*/  ISETP.GE.AND P0, PT, R6.reuse, UR16, PT ;  /* 0x0000001006007c0c */ /* 0x040fe2000bf06270 */
[----:B------:R-:W3:Y:S03]  /*0350*/  LDG.E R29, desc[UR12][R2.64+-0x4] ;  /* 0xfffffc0c021d7981 */ /* 0x000ee6000c1e1900 */
[----:B------:R-:W-:-:S05]  /*0360*/  SEL R6, R6, UR10, !P0 ;  /* 0x0000000a06067c07 */ /* 0x000fca000c000000 */
[----:B------:R-:W-:-:S04]  /*0370*/  IMAD R7, R13, UR16, R6 ;  /* 0x000000100d077c24 */ /* 0x000fc8000f8e0206 */
[----:B0-----:R-:W-:-:S05]  /*0380*/  IMAD.WIDE R6, R7, 0x3, R4 ;  /* 0x0000000307067825 */ /* 0x001fca00078e0204 */
[----:B------:R-:W4:Y:S04]  /*0390*/  LDG.E.U8 R18, desc[UR12][R6.64+0x1] ;  /* 0x0000010c06127981 */ /* 0x000f28000c1e1100 */
[----:B------:R-:W5:Y:S04]  /*03a0*/  LDG.E.U8 R20, desc[UR12][R6.64] ;  /* 0x0000000c06147981 */ /* 0x000f68000c1e1100 */
[----:B------:R0:W3:Y:S01]  /*03b0*/  LDG.E.U8 R21, desc[UR12][R6.64+0x2] ;  /* 0x0000020c06157981 */ /* 0x0000e2000c1e1100 */
[C---:B------:R-:W-:Y:S02]  /*03c0*/  VIADDMNMX R8, R17.reuse, 0xfffffffe, RZ, !PT ;  /* 0xfffffffe11087846 */ /* 0x040fe400078001ff */
[----:B------:R-:W-:-:S02]  /*03d0*/  VIADDMNMX R9, R17, 0xffffffff, RZ, !PT ;  /* 0xffffffff11097846 */ /* 0x000fc400078001ff */
[----:B------:R-:W-:Y:S02]  /*03e0*/  VIMNMX R23, PT, PT, RZ, R17, !PT ;  /* 0x00000011ff177248 */ /* 0x000fe40007fe0100 */
[C---:B------:R-:W-:Y:S02]  /*03f0*/  ISETP.GE.AND P0, PT, R8.reuse, UR16, PT ;  /* 0x0000001008007c0c */ /* 0x040fe4000bf06270 */
[----:B------:R-:W-:Y:S02]  /*0400*/  ISETP.GE.AND P1, PT, R9, UR16, PT ;  /* 0x0000001009007c0c */ /* 0x000fe4000bf26270 */
[----:B------:R-:W-:Y:S02]  /*0410*/  ISETP.GE.AND P2, PT, R23, UR16, PT ;  /* 0x0000001017007c0c */ /* 0x000fe4000bf46270 */
[----:B------:R-:W-:Y:S02]  /*0420*/  SEL R8, R8, UR10, !P0 ;  /* 0x0000000a08087c07 */ /* 0x000fe4000c000000 */
[----:B------:R-:W-:-:S02]  /*0430*/  SEL R24, R9, UR10, !P1 ;  /* 0x0000000a09187c07 */ /* 0x000fc4000c800000 */
[----:B------:R-:W-:Y:S01]  /*0440*/  SEL R26, R23, UR10, !P2 ;  /* 0x0000000a171a7c07 */ /* 0x000fe2000d000000 */
[C---:B------:R-:W-:Y:S02]  /*0450*/  IMAD R9, R13.reuse, UR16, R8 ;  /* 0x000000100d097c24 */ /* 0x040fe4000f8e0208 */
[C---:B------:R-:W-:Y:S02]  /*0460*/  IMAD R23, R13.reuse, UR16, R24 ;  /* 0x000000100d177c24 */ /* 0x040fe4000f8e0218 */
[----:B------:R-:W-:Y:S02]  /*0470*/  IMAD R25, R13, UR16, R26 ;  /* 0x000000100d197c24 */ /* 0x000fe4000f8e021a */
[----:B0-----:R-:W-:-:S04]  /*0480*/  IMAD.WIDE R6, R9, 0x3, R4 ;  /* 0x0000000309067825 */ /* 0x001fc800078e0204 */
[--C-:B------:R-:W-:Y:S01]  /*0490*/  IMAD.WIDE R8, R23, 0x3, R4.reuse ;  /* 0x0000000317087825 */ /* 0x100fe200078e0204 */
[----:B------:R-:W3:Y:S03]  /*04a0*/  LDG.E.U8 R24, desc[UR12][R6.64+0x1] ;  /* 0x0000010c06187981 */ /* 0x000ee6000c1e1100 */
[----:B------:R-:W-:Y:S01]  /*04b0*/  IMAD.WIDE R4, R25, 0x3, R4 ;  /* 0x0000000319047825 */ /* 0x000fe200078e0204 */
[----:B------:R-:W3:Y:S04]  /*04c0*/  LDG.E.U8 R23, desc[UR12][R6.64] ;  /* 0x0000000c06177981 */ /* 0x000ee8000c1e1100 */
[----:B------:R4:W3:Y:S04]  /*04d0*/  LDG.E.U8 R25, desc[UR12][R6.64+0x2] ;  /* 0x0000020c06197981 */ /* 0x0008e8000c1e1100 */
[----:B------:R-:W3:Y:S04]  /*04e0*/  LDG.E.U8 R27, desc[UR12][R8.64] ;  /* 0x0000000c081b7981 */ /* 0x000ee8000c1e1100 */
[----:B------:R-:W3:Y:S04]  /*04f0*/  LDG.E.U8 R26, desc[UR12][R8.64+0x1] ;  /* 0x0000010c081a7981 */ /* 0x000ee8000c1e1100 */
[----:B------:R0:W3:Y:S04]  /*0500*/  LDG.E.U8 R28, desc[UR12][R8.64+0x2] ;  /* 0x0000020c081c7981 */ /* 0x0000e8000c1e1100 */
[----:B------:R-:W3:Y:S01]  /*0510*/  LDG.E.U8 R6, desc[UR12][R4.64+0x1] ;  /* 0x0000010c04067981 */ /* 0x000ee2000c1e1100 */
[----:B----4-:R-:W-:-:S02]  /*0520*/  I2FP.F32.U32 R7, R18 ;  /* 0x0000001200077245 */ /* 0x010fc40000201000 */
[----:B-----5:R-:W-:-:S03]  /*0530*/  I2FP.F32.U32 R20, R20 ;  /* 0x0000001400147245 */ /* 0x020fc60000201000 */
[C---:B--2---:R-:W-:Y:S02]  /*0540*/  FFMA R16, R19.reuse, R7, R16 ;  /* 0x0000000713107223 */ /* 0x044fe40000000010 */
[----:B------:R-:W2:Y:S01]  /*0550*/  LDG.E.U8 R7, desc[UR12][R4.64] ;  /* 0x0000000c04077981 */ /* 0x000ea2000c1e1100 */
[----:B---3--:R-:W-:Y:S01]  /*0560*/  I2FP.F32.U32 R21, R21 ;  /* 0x0000001500157245 */ /* 0x008fe20000201000 */
[C---:B------:R-:W-:Y:S02]  /*0570*/  FFMA R18, R19.reuse, R20, R15 ;  /* 0x0000001413127223 */ /* 0x040fe4000000000f */
[----:B------:R-:W3:Y:S04]  /*0580*/  LDG.E R15, desc[UR12][R2.64] ;  /* 0x0000000c020f7981 */ /* 0x000ee8000c1e1900 */
[----:B------:R-:W4:Y:S01]  /*0590*/  LDG.E.U8 R20, desc[UR12][R4.64+0x2] ;  /* 0x0000020c04147981 */ /* 0x000f22000c1e1100 */
[----:B0-----:R-:W-:-:S03]  /*05a0*/  FFMA R8, R19, R21, R14 ;  /* 0x0000001513087223 */ /* 0x001fc6000000000e */
[----:B------:R0:W5:Y:S01]  /*05b0*/  LDG.E R14, desc[UR12][R2.64+0x4] ;  /* 0x0000040c020e7981 */ /* 0x000162000c1e1900 */
[----:B------:R-:W-:-:S04]  /*05c0*/  UIADD3 UR6, UPT, UPT, UR6, 0x4, URZ ;  /* 0x0000000406067890 */ /* 0x000fc8000fffe0ff */
[----:B------:R-:W-:Y:S01]  /*05d0*/  UISETP.NE.AND UP1, UPT, UR6, URZ, UPT ;  /* 0x000000ff0600728c */ /* 0x000fe2000bf25270 */
[----:B------:R-:W-:Y:S02]  /*05e0*/  I2FP.F32.U32 R24, R24 ;  /* 0x0000001800187245 */ /* 0x000fe40000201000 */
[----:B------:R-:W-:Y:S02]  /*05f0*/  I2FP.F32.U32 R23, R23 ;  /* 0x0000001700177245 */ /* 0x000fe40000201000 */
[----:B------:R-:W-:-:S03]  /*0600*/  I2FP.F32.U32 R25, R25 ;  /* 0x0000001900197245 */ /* 0x000fc60000201000 */
[C---:B------:R-:W-:Y:S01]  /*0610*/  FFMA R18, R29.reuse, R23, R18 ;  /* 0x000000171d127223 */ /* 0x040fe20000000012 */
[C---:B------:R-:W-:Y:S01]  /*0620*/  FFMA R16, R29.reuse, R24, R16 ;  /* 0x000000181d107223 */ /* 0x040fe20000000010 */
[----:B------:R-:W-:Y:S01]  /*0630*/  I2FP.F32.U32 R27, R27 ;  /* 0x0000001b001b7245 */ /* 0x000fe20000201000 */
[----:B------:R-:W-:Y:S01]  /*0640*/  FFMA R8, R29, R25, R8 ;  /* 0x000000191d087223 */ /* 0x000fe20000000008 */
[----:B------:R-:W-:Y:S02]  /*0650*/  I2FP.F32.U32 R9, R26 ;  /* 0x0000001a00097245 */ /* 0x000fe40000201000 */
[----:B------:R-:W-:Y:S02]  /*0660*/  I2FP.F32.U32 R28, R28 ;  /* 0x0000001c001c7245 */ /* 0x000fe40000201000 */
[----:B0-----:R-:W-:Y:S02]  /*0670*/  IADD3 R2, P0, PT, R2, 0x10, RZ ;  /* 0x0000001002027810 */ /* 0x001fe40007f1e0ff */
[----:B------:R-:W-:Y:S01]  /*0680*/  I2FP.F32.U32 R6, R6 ;  /* 0x0000000600067245 */ /* 0x000fe20000201000 */
[----:B------:R-:W-:Y:S01]  /*0690*/  VIADD R17, R17, 0x4 ;  /* 0x0000000411117836 */ /* 0x000fe20000000000 */
[----:B------:R-:W-:-:S02]  /*06a0*/  IADD3.X R3, PT, PT, RZ, R3, RZ, P0, !PT ;  /* 0x00000003ff037210 */ /* 0x000fc400007fe4ff */
[----:B--2---:R-:W-:Y:S01]  /*06b0*/  I2FP.F32.U32 R7, R7 ;  /* 0x0000000700077245 */ /* 0x004fe20000201000 */
[C---:B---3--:R-:W-:Y:S01]  /*06c0*/  FFMA R27, R15.reuse, R27, R18 ;  /* 0x0000001b0f1b7223 */ /* 0x048fe20000000012 */
[C---:B------:R-:W-:Y:S01]  /*06d0*/  FFMA R9, R15.reuse, R9, R16 ;  /* 0x000000090f097223 */ /* 0x040fe20000000010 */
[----:B------:R-:W-:Y:S01]  /*06e0*/  FFMA R5, R15, R28, R8 ;  /* 0x0000001c0f057223 */ /* 0x000fe20000000008 */
[----:B----4-:R-:W-:Y:S01]  /*06f0*/  I2FP.F32.U32 R20, R20 ;  /* 0x0000001400147245 */ /* 0x010fe20000201000 */
[C---:B-----5:R-:W-:Y:S01]  /*0700*/  FFMA R15, R14.reuse, R7, R27 ;  /* 0x000000070e0f7223 */ /* 0x060fe2000000001b */
[----:B------:R-:W-:-:S03]  /*0710*/  FFMA R16, R14, R6, R9 ;  /* 0x000000060e107223 */ /* 0x000fc60000000009 */
[----:B------:R-:W-:Y:S01]  /*0720*/  FFMA R14, R14, R20, R5 ;  /* 0x000000140e0e7223 */ /* 0x000fe20000000005 */
[----:B------:R-:W-:Y:S06]  /*0730*/  BRA.U UP1, `(.L_x_4) ;  /* 0xfffffff901f47547 */ /* 0x000fec000b83ffff */
[----:B------:R-:W-:-:S07]  /*0740*/  IMAD.U32 R17, RZ, RZ, UR5 ;  /* 0x00000005ff117e24 */ /* 0x000fce000f8e00ff */
.L_x_3:
[----:B------:R-:W-:-:S09]  /*0750*/  ULOP3.LUT UP1, UR7, UR9, 0x3, URZ, 0xc0, !UPT ;  /* 0x0000000309077892 */ /* 0x000fd2000f82c0ff */
[----:B------:R-:W-:Y:S05]  /*0760*/  BRA.U !UP1, `(.L_x_5) ;  /* 0x00000005090c7547 */ /* 0x000fea000b800000 */
[----:B------:R-:W-:Y:S02]  /*0770*/  UISETP.NE.AND UP1, UPT, UR7, 0x1, UPT ;  /* 0x000000010700788c */ /* 0x000fe4000bf25270 */
[----:B------:R-:W-:-:S04]  /*0780*/  ULOP3.LUT UR6, UR9, 0x1, URZ, 0xc0, !UPT ;  /* 0x0000000109067892 */ /* 0x000fc8000f8ec0ff */
[----:B------:R-:W-:-:S03]  /*0790*/  UISETP.NE.U32.AND UP2, UPT, UR6, 0x1, UPT ;  /* 0x000000010600788c */ /* 0x000fc6000bf45070 */
[----:B------:R-:W-:Y:S08]  /*07a0*/  BRA.U !UP1, `(.L_x_6) ;  /* 0x0000000109a87547 */ /* 0x000ff0000b800000 */
[----:B------:R-:W0:Y:S01]  /*07b0*/  LDCU UR6, c[0x0][0x390] ;  /* 0x00007200ff0677ac */ /* 0x000e220008000800 */
[----:B------:R-:W1:Y:S01]  /*07c0*/  LDC.64 R8, c[0x0][0x380] ;  /* 0x0000e000ff087b82 */ /* 0x000e620000000a00 */
[----:B------:R-:W-:Y:S01]  /*07d0*/  IADD3 R2, PT, PT, R10, R17, RZ ;  /* 0x000000110a027210 */ /* 0x000fe20007ffe0ff */
[----:B------:R-:W-:-:S03]  /*07e0*/  VIADD R19, R17, UR15 ;  /* 0x0000000f11137c36 */ /* 0x000fc60008000000 */
[----:B------:R-:W-:Y:S02]  /*07f0*/  VIMNMX R3, PT, PT, RZ, R2, !PT ;  /* 0x00000002ff037248 */ /* 0x000fe40007fe0100 */
[----:B------:R-:W-:Y:S01]  /*0800*/  VIADDMNMX R18, R2, 0x1, RZ, !PT ;  /* 0x0000000102127846 */ /* 0x000fe200078001ff */
[----:B------:R-:W2:Y:S08]  /*0810*/  LDC.64 R6, c[0x0][0x398] ;  /* 0x0000e600ff067b82 */ /* 0x000eb00000000a00 */
[----:B------:R-:W3:Y:S01]  /*0820*/  LDC.64 R4, c[0x0][0x398] ;  /* 0x0000e600ff047b82 */ /* 0x000ee20000000a00 */
[----:B0-----:R-:W-:-:S02]  /*0830*/  ISETP.GE.AND P0, PT, R3, UR6, PT ;  /* 0x0000000603007c0c */ /* 0x001fc4000bf06270 */
[C---:B------:R-:W-:Y:S02]  /*0840*/  ISETP.GE.AND P1, PT, R18.reuse, UR6, PT ;  /* 0x0000000612007c0c */ /* 0x040fe4000bf26270 */
[----:B------:R-:W-:Y:S02]  /*0850*/  SEL R2, R3, UR10, !P0 ;  /* 0x0000000a03027c07 */ /* 0x000fe4000c000000 */
[----:B------:R-:W-:-:S03]  /*0860*/  SEL R18, R18, UR10, !P1 ;  /* 0x0000000a12127c07 */ /* 0x000fc6000c800000 */
[C---:B------:R-:W-:Y:S02]  /*0870*/  IMAD R3, R13.reuse, UR6, R2 ;  /* 0x000000060d037c24 */ /* 0x040fe4000f8e0202 */
[----:B------:R-:W-:Y:S01]  /*0880*/  IMAD R21, R13, UR6, R18 ;  /* 0x000000060d157c24 */ /* 0x000fe2000f8e0212 */
[----:B------:R-:W-:Y:S01]  /*0890*/  IADD3 R18, P0, PT, R17, UR15, RZ ;  /* 0x0000000f11127c10 */ /* 0x000fe2000ff1e0ff */
[----:B-1----:R-:W-:-:S04]  /*08a0*/  IMAD.WIDE R2, R3, 0x3, R8 ;  /* 0x0000000303027825 */ /* 0x002fc800078e0208 */
[----:B------:R-:W-:Y:S01]  /*08b0*/  IMAD.X R23, RZ, RZ, RZ, P0 ;  /* 0x000000ffff177224 */ /* 0x000fe200000e06ff */
[----:B------:R-:W4:Y:S01]  /*08c0*/  LDG.E.U8 R20, desc[UR12][R2.64] ;  /* 0x0000000c02147981 */ /* 0x000f22000c1e1100 */
[----:B--2---:R-:W-:-:S03]  /*08d0*/  IMAD.WIDE.U32 R6, R19, 0x4, R6 ;  /* 0x0000000413067825 */ /* 0x004fc600078e0006 */
[----:B------:R-:W2:Y:S01]  /*08e0*/  LDG.E.U8 R19, desc[UR12][R2.64+0x1] ;  /* 0x0000010c02137981 */ /* 0x000ea2000c1e1100 */
[----:B------:R-:W-:Y:S01]  /*08f0*/  IMAD.WIDE R8, R21, 0x3, R8 ;  /* 0x0000000315087825 */ /* 0x000fe200078e0208 */
[C---:B---3--:R-:W-:Y:S02]  /*0900*/  LEA R4, P0, R18.reuse, R4, 0x2 ;  /* 0x0000000412047211 */ /* 0x048fe400078010ff */
[----:B------:R-:W3:Y:S02]  /*0910*/  LDG.E.U8 R21, desc[UR12][R2.64+0x2] ;  /* 0x0000020c02157981 */ /* 0x000ee4000c1e1100 */
[----:B------:R-:W-:Y:S02]  /*0920*/  LEA.HI.X R5, R18, R5, R23, 0x2, P0 ;  /* 0x0000000512057211 */ /* 0x000fe400000f1417 */
[----:B------:R-:W5:Y:S04]  /*0930*/  LDG.E.U8 R18, desc[UR12][R8.64] ;  /* 0x0000000c08127981 */ /* 0x000f68000c1e1100 */
[----:B------:R-:W5:Y:S04]  /*0940*/  LDG.E.U8 R23, desc[UR12][R8.64+0x1] ;  /* 0x0000010c08177981 */ /* 0x000f68000c1e1100 */
[----:B------:R-:W5:Y:S04]  /*0950*/  LDG.E.U8 R24, desc[UR12][R8.64+0x2] ;  /* 0x0000020c08187981 */ /* 0x000f68000c1e1100 */
[----:B------:R-:W5:Y:S04]  /*0960*/  LDG.E R7, desc[UR12][R6.64] ;  /* 0x0000000c06077981 */ /* 0x000f68000c1e1900 */
[----:B------:R-:W5:Y:S01]  /*0970*/  LDG.E R4, desc[UR12][R4.64+0x4] ;  /* 0x0000040c04047981 */ /* 0x000f62000c1e1900 */
[----:B------:R-:W-:-:S02]  /*0980*/  IADD3 R17, PT, PT, R17, 0x2, RZ ;  /* 0x0000000211117810 */ /* 0x000fc40007ffe0ff */
[----:B----4-:R-:W-:Y:S02]  /*0990*/  I2FP.F32.U32 R20, R20 ;  /* 0x0000001400147245 */ /* 0x010fe40000201000 */
[----:B--2---:R-:W-:Y:S02]  /*09a0*/  I2FP.F32.U32 R19, R19 ;  /* 0x0000001300137245 */ /* 0x004fe40000201000 */
[----:B---3--:R-:W-:Y:S02]  /*09b0*/  I2FP.F32.U32 R21, R21 ;  /* 0x0000001500157245 */ /* 0x008fe40000201000 */
[----:B-----5:R-:W-:Y:S02]  /*09c0*/  I2FP.F32.U32 R18, R18 ;  /* 0x0000001200127245 */ /* 0x020fe40000201000 */
[----:B------:R-:W-:Y:S02]  /*09d0*/  I2FP.F32.U32 R23, R23 ;  /* 0x0000001700177245 */ /* 0x000fe40000201000 */
[----:B------:R-:W-:Y:S01]  /*09e0*/  I2FP.F32.U32 R3, R24 ;  /* 0x0000001800037245 */ /* 0x000fe20000201000 */
[C---:B------:R-:W-:Y:S01]  /*09f0*/  FFMA R15, R7.reuse, R20, R15 ;  /* 0x00000014070f7223 */ /* 0x040fe2000000000f */
[C---:B------:R-:W-:Y:S01]  /*0a00*/  FFMA R16, R7.reuse, R19, R16 ;  /* 0x0000001307107223 */ /* 0x040fe20000000010 */
[----:B------:R-:W-:-:S02]  /*0a10*/  FFMA R14, R7, R21, R14 ;  /* 0x00000015070e7223 */ /* 0x000fc4000000000e */
[C---:B------:R-:W-:Y:S01]  /*0a20*/  FFMA R15, R4.reuse, R18, R15 ;  /* 0x00000012040f7223 */ /* 0x040fe2000000000f */
[C---:B------:R-:W-:Y:S01]  /*0a30*/  FFMA R16, R4.reuse, R23, R16 ;  /* 0x0000001704107223 */ /* 0x040fe20000000010 */
[----:B------:R-:W-:-:S07]  /*0a40*/  FFMA R14, R4, R3, R14 ;  /* 0x00000003040e7223 */ /* 0x000fce000000000e */
.L_x_6:
[----:B------:R-:W-:Y:S05]  /*0a50*/  BRA.U UP2, `(.L_x_5) ;  /* 0x0000000102507547 */ /* 0x000fea000b800000 */
[----:B------:R-:W0:Y:S01]  /*0a60*/  LDCU UR6, c[0x0][0x390] ;  /* 0x00007200ff0677ac */ /* 0x000e220008000800 */
[----:B------:R-:W1:Y:S01]  /*0a70*/  LDC.64 R4, c[0x0][0x380] ;  /* 0x0000e000ff047b82 */ /* 0x000e620000000a00 */
[----:B------:R-:W-:Y:S01]  /*0a80*/  VIADDMNMX R6, R10, R17, RZ, !PT ;  /* 0x000000110a067246 */ /* 0x000fe200078001ff */
[----:B------:R-:W-:-:S06]  /*0a90*/  VIADD R17, R17, UR15 ;  /* 0x0000000f11117c36 */ /* 0x000fcc0008000000 */
[----:B------:R-:W2:Y:S01]  /*0aa0*/  LDC.64 R2, c[0x0][0x398] ;  /* 0x0000e600ff027b82 */ /* 0x000ea20000000a00 */
[----:B0-----:R-:W-:-:S04]  /*0ab0*/  ISETP.GE.AND P0, PT, R6, UR6, PT ;  /* 0x0000000606007c0c */ /* 0x001fc8000bf06270 */
[----:B------:R-:W-:-:S05]  /*0ac0*/  SEL R6, R6, UR10, !P0 ;  /* 0x0000000a06067c07 */ /* 0x000fca000c000000 */
[----:B------:R-:W-:-:S04]  /*0ad0*/  IMAD R13, R13, UR6, R6 ;  /* 0x000000060d0d7c24 */ /* 0x000fc8000f8e0206 */
[----:B-1----:R-:W-:-:S04]  /*0ae0*/  IMAD.WIDE R4, R13, 0x3, R4 ;  /* 0x000000030d047825 */ /* 0x002fc800078e0204 */
[----:B--2---:R-:W-:Y:S01]  /*0af0*/  IMAD.WIDE.U32 R2, R17, 0x4, R2 ;  /* 0x0000000411027825 */ /* 0x004fe200078e0002 */
[----:B------:R-:W2:Y:S04]  /*0b00*/  LDG.E.U8 R6, desc[UR12][R4.64] ;  /* 0x0000000c04067981 */ /* 0x000ea8000c1e1100 */
[----:B------:R-:W3:Y:S04]  /*0b10*/  LDG.E.U8 R7, desc[UR12][R4.64+0x1] ;  /* 0x0000010c04077981 */ /* 0x000ee8000c1e1100 */
[----:B------:R-:W4:Y:S04]  /*0b20*/  LDG.E.U8 R8, desc[UR12][R4.64+0x2] ;  /* 0x0000020c04087981 */ /* 0x000f28000c1e1100 */
[----:B------:R-:W5:Y:S01]  /*0b30*/  LDG.E R2, desc[UR12][R2.64] ;  /* 0x0000000c02027981 */ /* 0x000f62000c1e1900 */
[----:B--2---:R-:W-:-:S02]  /*0b40*/  I2FP.F32.U32 R6, R6 ;  /* 0x0000000600067245 */ /* 0x004fc40000201000 */
[----:B---3--:R-:W-:Y:S02]  /*0b50*/  I2FP.F32.U32 R7, R7 ;  /* 0x0000000700077245 */ /* 0x008fe40000201000 */
[----:B----4-:R-:W-:Y:S01]  /*0b60*/  I2FP.F32.U32 R9, R8 ;  /* 0x0000000800097245 */ /* 0x010fe20000201000 */
[C---:B-----5:R-:W-:Y:S02]  /*0b70*/  FFMA R15, R2.reuse, R6, R15 ;  /* 0x00000006020f7223 */ /* 0x060fe4000000000f */
[C---:B------:R-:W-:Y:S02]  /*0b80*/  FFMA R16, R2.reuse, R7, R16 ;  /* 0x0000000702107223 */ /* 0x040fe40000000010 */
[----:B------:R-:W-:-:S07]  /*0b90*/  FFMA R14, R2, R9, R14 ;  /* 0x00000009020e7223 */ /* 0x000fce000000000e */
.L_x_5:
[----:B------:R-:W-:Y:S05]  /*0ba0*/  BRA.U UP0, `(.L_x_7) ;  /* 0xfffffff500887547 */ /* 0x000fea000b83ffff */
.L_x_2:
[----:B------:R-:W0:Y:S01]  /*0bb0*/  LDC.64 R2, c[0x0][0x388] ;  /* 0x0000e200ff027b82 */ /* 0x000e220000000a00 */
[----:B------:R-:W1:Y:S01]  /*0bc0*/  LDCU UR4, c[0x0][0x390] ;  /* 0x00007200ff0477ac */ /* 0x000e620008000800 */
[----:B------:R-:W2:Y:S08]  /*0bd0*/  F2I.U32.TRUNC.NTZ R15, R15 ;  /* 0x0000000f000f7305 */ /* 0x000eb0000020f000 */
[----:B------:R-:W3:Y:S08]  /*0be0*/  F2I.U32.TRUNC.NTZ R5, R16 ;  /* 0x0000001000057305 */ /* 0x000ef0000020f000 */
[----:B------:R-:W4:Y:S01]  /*0bf0*/  F2I.U32.TRUNC.NTZ R7, R14 ;  /* 0x0000000e00077305 */ /* 0x000f22000020f000 */
[----:B-1----:R-:W-:-:S04]  /*0c00*/  IMAD R11, R0, UR4, R11 ;  /* 0x00000004000b7c24 */ /* 0x002fc8000f8e020b */
[----:B0-----:R-:W-:-:S05]  /*0c10*/  IMAD.WIDE R2, R11, 0x3, R2 ;  /* 0x000000030b027825 */ /* 0x001fca00078e0202 */
[----:B--2---:R-:W-:Y:S04]  /*0c20*/  STG.E.U8 desc[UR12][R2.64], R15 ;  /* 0x0000000f02007986 */ /* 0x004fe8000c10110c */
[----:B---3--:R-:W-:Y:S04]  /*0c30*/  STG.E.U8 desc[UR12][R2.64+0x1], R5 ;  /* 0x0000010502007986 */ /* 0x008fe8000c10110c */
[----:B----4-:R-:W-:Y:S01]  /*0c40*/  STG.E.U8 desc[UR12][R2.64+0x2], R7 ;  /* 0x0000020702007986 */ /* 0x010fe2000c10110c */
[----:B------:R-:W-:Y:S05]  /*0c50*/  EXIT ;  /* 0x000000000000794d */ /* 0x000fea0003800000 */
.L_x_8:
        /* <DEDUP_REMOVED lines=10> */
.L_x_11:


//--------------------- .nv.shared.reserved.0     --------------------------
	.section	.nv.shared.reserved.0,"aw",@nobits
	.weak		__nv_reservedSMEM_offset_0_alias
	.size		__nv_reservedSMEM_offset_0_alias, 0, 64
	.other		__nv_reservedSMEM_offset_0_alias,@"STO_CUDA_RESERVED_SHARED STV_DEFAULT"
__nv_reservedSMEM_offset_0_alias:
	.zero		0
	.zero		64


//--------------------- .nv.constant0._Z16blurImgByDevice3P6uchar3S0_iii --------------------------
	.section	.nv.constant0._Z16blurImgByDevice3P6uchar3S0_iii,"a",@progbits
	.sectionflags	@""
	.align	4
.nv.constant0._Z16blurImgByDevice3P6uchar3S0_iii:
	.zero		924


//--------------------- .nv.constant0._Z16blurImgByDevice2P6uchar3S0_iiPfi --------------------------
	.section	.nv.constant0._Z16blurImgByDevice2P6uchar3S0_iiPfi,"a",@progbits
	.sectionflags	@""
	.align	4
.nv.constant0._Z16blurImgByDevice2P6uchar3S0_iiPfi:
	.zero		932


//--------------------- .nv.constant0._Z16blurImgByDevice1P6uchar3S0_iiPfi --------------------------
	.section	.nv.constant0._Z16blurImgByDevice1P6uchar3S0_iiPfi,"a",@progbits
	.sectionflags	@""
	.align	4
.nv.constant0._Z16blurImgByDevice1P6uchar3S0_iiPfi:
	.zero		932


//--------------------- SYMBOLS --------------------------

	.type		.nv.reservedSmem.offset0,@object
	.size		.nv.reservedSmem.offset0,0x4
